	.headerflags	@"EF_CUDA_TEXMODE_UNIFIED EF_CUDA_64BIT_ADDRESS EF_CUDA_ACCELERATORS EF_CUDA_SM90 EF_CUDA_VIRTUAL_SM(EF_CUDA_SM90)"
	.elftype	@"ET_EXEC"


//--------------------- .nv.info                  --------------------------
	.section	.nv.info,"",@"SHT_CUDA_INFO"
	.align	4


	//----- nvinfo : EIATTR_REGCOUNT
	.align		4
        /*0000*/ 	.byte	0x04, 0x2f
        /*0002*/ 	.short	(.L_3 - .L_2)
	.align		4
.L_2:
        /*0004*/ 	.word	index@(triton_poi_fused__native_batch_norm_legit_no_training_add_convolution_relu_threshold_backward_12)
        /*0008*/ 	.word	0x00000018


	//----- nvinfo : EIATTR_MIN_STACK_SIZE
	.align		4
.L_3:
        /*000c*/ 	.byte	0x04, 0x12
        /*000e*/ 	.short	(.L_5 - .L_4)
	.align		4
.L_4:
        /*0010*/ 	.word	index@(triton_poi_fused__native_batch_norm_legit_no_training_add_convolution_relu_threshold_backward_12)
        /*0014*/ 	.word	0x00000000


	//----- nvinfo : EIATTR_FRAME_SIZE
	.align		4
.L_5:
        /*0018*/ 	.byte	0x04, 0x11
        /*001a*/ 	.short	(.L_7 - .L_6)
	.align		4
.L_6:
        /*001c*/ 	.word	index@(triton_poi_fused__native_batch_norm_legit_no_training_add_convolution_relu_threshold_backward_12)
        /*0020*/ 	.word	0x00000000


	//----- nvinfo : EIATTR_MIN_STACK_SIZE
	.align		4
.L_7:
        /*0024*/ 	.byte	0x04, 0x12
        /*0026*/ 	.short	(.L_9 - .L_8)
	.align		4
.L_8:
        /*0028*/ 	.word	index@(triton_poi_fused__native_batch_norm_legit_no_training_add_convolution_relu_threshold_backward_12)
        /*002c*/ 	.word	0x00000000
.L_9:


//--------------------- .nv.info.triton_poi_fused__native_batch_norm_legit_no_training_add_convolution_relu_threshold_backward_12 --------------------------
	.section	.nv.info.triton_poi_fused__native_batch_norm_legit_no_training_add_convolution_relu_threshold_backward_12,"",@"SHT_CUDA_INFO"
	.sectionflags	@""
	.align	4


	//----- nvinfo : EIATTR_CUDA_API_VERSION
	.align		4
        /*0000*/ 	.byte	0x04, 0x37
        /*0002*/ 	.short	(.L_11 - .L_10)
.L_10:
        /*0004*/ 	.word	0x0000007c


	//----- nvinfo : EIATTR_KPARAM_INFO
	.align		4
.L_11:
        /*0008*/ 	.byte	0x04, 0x17
        /*000a*/ 	.short	(.L_13 - .L_12)
.L_12:
        /*000c*/ 	.word	0x00000000
        /*0010*/ 	.short	0x0009
        /*0012*/ 	.short	0x0048
        /*0014*/ 	.byte	0x00, 0xf0, 0x11, 0x00


	//----- nvinfo : EIATTR_KPARAM_INFO
	.align		4
.L_13:
        /*0018*/ 	.byte	0x04, 0x17
        /*001a*/ 	.short	(.L_15 - .L_14)
.L_14:
        /*001c*/ 	.word	0x00000000
        /*0020*/ 	.short	0x0008
        /*0022*/ 	.short	0x0040
        /*0024*/ 	.byte	0x00, 0xf4, 0x21, 0x00


	//----- nvinfo : EIATTR_KPARAM_INFO
	.align		4
.L_15:
        /*0028*/ 	.byte	0x04, 0x17
        /*002a*/ 	.short	(.L_17 - .L_16)
.L_16:
        /*002c*/ 	.word	0x00000000
        /*0030*/ 	.short	0x0007
        /*0032*/ 	.short	0x0038
        /*0034*/ 	.byte	0x00, 0xf4, 0x21, 0x00


	//----- nvinfo : EIATTR_KPARAM_INFO
	.align		4
.L_17:
        /*0038*/ 	.byte	0x04, 0x17
        /*003a*/ 	.short	(.L_19 - .L_18)
.L_18:
        /*003c*/ 	.word	0x00000000
        /*0040*/ 	.short	0x0006
        /*0042*/ 	.short	0x0030
        /*0044*/ 	.byte	0x00, 0xf4, 0x21, 0x00


	//----- nvinfo : EIATTR_KPARAM_INFO
	.align		4
.L_19:
        /*0048*/ 	.byte	0x04, 0x17
        /*004a*/ 	.short	(.L_21 - .L_20)
.L_20:
        /*004c*/ 	.word	0x00000000
        /*0050*/ 	.short	0x0005
        /*0052*/ 	.short	0x0028
        /*0054*/ 	.byte	0x00, 0xf4, 0x21, 0x00


	//----- nvinfo : EIATTR_KPARAM_INFO
	.align		4
.L_21:
        /*0058*/ 	.byte	0x04, 0x17
        /*005a*/ 	.short	(.L_23 - .L_22)
.L_22:
        /*005c*/ 	.word	0x00000000
        /*0060*/ 	.short	0x0004
        /*0062*/ 	.short	0x0020
        /*0064*/ 	.byte	0x00, 0xf4, 0x21, 0x00


	//----- nvinfo : EIATTR_KPARAM_INFO
	.align		4
.L_23:
        /*0068*/ 	.byte	0x04, 0x17
        /*006a*/ 	.short	(.L_25 - .L_24)
.L_24:
        /*006c*/ 	.word	0x00000000
        /*0070*/ 	.short	0x0003
        /*0072*/ 	.short	0x0018
        /*0074*/ 	.byte	0x00, 0xf4, 0x21, 0x00


	//----- nvinfo : EIATTR_KPARAM_INFO
	.align		4
.L_25:
        /*0078*/ 	.byte	0x04, 0x17
        /*007a*/ 	.short	(.L_27 - .L_26)
.L_26:
        /*007c*/ 	.word	0x00000000
        /*0080*/ 	.short	0x0002
        /*0082*/ 	.short	0x0010
        /*0084*/ 	.byte	0x00, 0xf4, 0x21, 0x00


	//----- nvinfo : EIATTR_KPARAM_INFO
	.align		4
.L_27:
        /*0088*/ 	.byte	0x04, 0x17
        /*008a*/ 	.short	(.L_29 - .L_28)
.L_28:
        /*008c*/ 	.word	0x00000000
        /*0090*/ 	.short	0x0001
        /*0092*/ 	.short	0x0008
        /*0094*/ 	.byte	0x00, 0xf4, 0x21, 0x00


	//----- nvinfo : EIATTR_KPARAM_INFO
	.align		4
.L_29:
        /*0098*/ 	.byte	0x04, 0x17
        /*009a*/ 	.short	(.L_31 - .L_30)
.L_30:
        /*009c*/ 	.word	0x00000000
        /*00a0*/ 	.short	0x0000
        /*00a2*/ 	.short	0x0000
        /*00a4*/ 	.byte	0x00, 0xf4, 0x21, 0x00


	//----- nvinfo : EIATTR_SPARSE_MMA_MASK
	.align		4
.L_31:
        /*00a8*/ 	.byte	0x03, 0x50
        /*00aa*/ 	.short	0x0000


	//----- nvinfo : EIATTR_MAXREG_COUNT
	.align		4
        /*00ac*/ 	.byte	0x03, 0x1b
        /*00ae*/ 	.short	0x00ff


	//----- nvinfo : EIATTR_EXIT_INSTR_OFFSETS
	.align		4
        /*00b0*/ 	.byte	0x04, 0x1c
        /*00b2*/ 	.short	(.L_33 - .L_32)


	//   ....[0]....
.L_32:
        /*00b4*/ 	.word	0x00000490


	//----- nvinfo : EIATTR_REQNTID
	.align		4
.L_33:
        /*00b8*/ 	.byte	0x04, 0x10
        /*00ba*/ 	.short	(.L_35 - .L_34)
.L_34:
        /*00bc*/ 	.word	0x00000100
        /*00c0*/ 	.word	0x00000001
        /*00c4*/ 	.word	0x00000001


	//----- nvinfo : EIATTR_CBANK_PARAM_SIZE
	.align		4
.L_35:
        /*00c8*/ 	.byte	0x03, 0x19
        /*00ca*/ 	.short	0x004c


	//----- nvinfo : EIATTR_PARAM_CBANK
	.align		4
        /*00cc*/ 	.byte	0x04, 0x0a
        /*00ce*/ 	.short	(.L_37 - .L_36)
	.align		4
.L_36:
        /*00d0*/ 	.word	index@(.nv.constant0.triton_poi_fused__native_batch_norm_legit_no_training_add_convolution_relu_threshold_backward_12)
        /*00d4*/ 	.short	0x0210
        /*00d6*/ 	.short	0x004c


	//----- nvinfo : EIATTR_SW_WAR
	.align		4
.L_37:
        /*00d8*/ 	.byte	0x04, 0x36
        /*00da*/ 	.short	(.L_39 - .L_38)
.L_38:
        /*00dc*/ 	.word	0x00000008
.L_39:


//--------------------- .nv.callgraph             --------------------------
	.section	.nv.callgraph,"",@"SHT_CUDA_CALLGRAPH"
	.align	4
	.sectionentsize	8
	.align		4
        /*0000*/ 	.word	0x00000000
	.align		4
        /*0004*/ 	.word	0xffffffff
	.align		4
        /*0008*/ 	.word	0x00000000
	.align		4
        /*000c*/ 	.word	0xfffffffe
	.align		4
        /*0010*/ 	.word	0x00000000
	.align		4
        /*0014*/ 	.word	0xfffffffd
	.align		4
        /*0018*/ 	.word	0x00000000
	.align		4
        /*001c*/ 	.word	0xfffffffc


//--------------------- .nv.constant4             --------------------------
	.section	.nv.constant4,"a",@progbits
	.align	8
	.align		8
.nv.constant4:
        /*0000*/ 	.dword	_$_str
	.align		8
        /*0008*/ 	.dword	_$_str_$_2


//--------------------- .text.triton_poi_fused__native_batch_norm_legit_no_training_add_convolution_relu_threshold_backward_12 --------------------------
	.section	.text.triton_poi_fused__native_batch_norm_legit_no_training_add_convolution_relu_threshold_backward_12,"ax",@progbits
	.align	128
        .global         triton_poi_fused__native_batch_norm_legit_no_training_add_convolution_relu_threshold_backward_12
        .type           triton_poi_fused__native_batch_norm_legit_no_training_add_convolution_relu_threshold_backward_12,@function
        .size           triton_poi_fused__native_batch_norm_legit_no_training_add_convolution_relu_threshold_backward_12,(.L_x_1 - triton_poi_fused__native_batch_norm_legit_no_training_add_convolution_relu_threshold_backward_12)
        .other          triton_poi_fused__native_batch_norm_legit_no_training_add_convolution_relu_threshold_backward_12,@"STO_CUDA_ENTRY STV_DEFAULT"
triton_poi_fused__native_batch_norm_legit_no_training_add_convolution_relu_threshold_backward_12:
.text.triton_poi_fused__native_batch_norm_legit_no_training_add_convolution_relu_threshold_backward_12:
[----:B------:R-:W-:Y:S01]  /*0000*/  LDC R1, c[0x0][0x28] ;  /* 0x00000a00ff017b82 */ /* 0x000fe20000000800 */
[----:B------:R-:W1:Y:S01]  /*0010*/  S2R R0, SR_TID.X ;  /* 0x0000000000007919 */ /* 0x000e620000002100 */
[----:B------:R-:W-:-:S06]  /*0020*/  ULDC.64 UR4, c[0x0][0x208] ;  /* 0x0000820000047ab9 */ /* 0x000fcc0000000a00 */
[----:B------:R-:W2:Y:S01]  /*0030*/  LDC.64 R16, c[0x0][0x218] ;  /* 0x00008600ff107b82 */ /* 0x000ea20000000a00 */
[----:B------:R-:W-:Y:S01]  /*0040*/  ULDC.64 UR6, c[0x0][0x250] ;  /* 0x0000940000067ab9 */ /* 0x000fe20000000a00 */
[----:B------:R-:W3:Y:S06]  /*0050*/  S2R R5, SR_CTAID.X ;  /* 0x0000000000057919 */ /* 0x000eec0000002500 */
[----:B------:R-:W4:Y:S08]  /*0060*/  LDC.64 R18, c[0x0][0x220] ;  /* 0x00008800ff127b82 */ /* 0x000f300000000a00 */
[----:B------:R-:W5:Y:S08]  /*0070*/  LDC.64 R12, c[0x0][0x230] ;  /* 0x00008c00ff0c7b82 */ /* 0x000f700000000a00 */
[----:B------:R-:W2:Y:S01]  /*0080*/  LDC.64 R10, c[0x0][0x238] ;  /* 0x00008e00ff0a7b82 */ /* 0x000ea20000000a00 */
[----:B-1----:R-:W-:-:S07]  /*0090*/  SHF.L.U32 R0, R0, 0x1, RZ ;  /* 0x0000000100007819 */ /* 0x002fce00000006ff */
[----:B------:R-:W1:Y:S01]  /*00a0*/  LDC.64 R6, c[0x0][0x240] ;  /* 0x00009000ff067b82 */ /* 0x000e620000000a00 */
[----:B---3--:R-:W-:Y:S02]  /*00b0*/  SHF.R.S32.HI R3, RZ, 0x16, R5 ;  /* 0x00000016ff037819 */ /* 0x008fe40000011405 */
[----:B------:R-:W-:Y:S02]  /*00c0*/  LOP3.LUT R0, R0, 0x1fe, RZ, 0xc0, !PT ;  /* 0x000001fe00007812 */ /* 0x000fe400078ec0ff */
[----:B------:R-:W-:Y:S02]  /*00d0*/  SGXT R3, R3, 0x1 ;  /* 0x000000010303781a */ /* 0x000fe40000000200 */
[----:B------:R-:W-:Y:S02]  /*00e0*/  LEA R0, R5, R0, 0x9 ;  /* 0x0000000005007211 */ /* 0x000fe400078e48ff */
[----:B------:R-:W3:Y:S02]  /*00f0*/  LDC.64 R4, c[0x0][0x228] ;  /* 0x00008a00ff047b82 */ /* 0x000ee40000000a00 */
[----:B------:R-:W-:-:S04]  /*0100*/  LEA.HI R3, R3, R0, RZ, 0x8 ;  /* 0x0000000003037211 */ /* 0x000fc800078f40ff */
[----:B------:R-:W-:-:S04]  /*0110*/  SHF.R.S32.HI R3, RZ, 0x8, R3 ;  /* 0x00000008ff037819 */ /* 0x000fc80000011403 */
[----:B------:R-:W-:-:S04]  /*0120*/  LEA.HI R2, R3, R3, RZ, 0x8 ;  /* 0x0000000303027211 */ /* 0x000fc800078f40ff */
[----:B------:R-:W-:-:S04]  /*0130*/  LOP3.LUT R2, R2, 0xffffff00, RZ, 0xc0, !PT ;  /* 0xffffff0002027812 */ /* 0x000fc800078ec0ff */
[----:B------:R-:W-:Y:S02]  /*0140*/  IADD3 R15, R3, -R2, RZ ;  /* 0x80000002030f7210 */ /* 0x000fe40007ffe0ff */
[----:B------:R-:W1:Y:S03]  /*0150*/  LDC.64 R2, c[0x0][0x210] ;  /* 0x00008400ff027b82 */ /* 0x000e660000000a00 */
[----:B---3--:R-:W-:-:S05]  /*0160*/  IMAD.WIDE R4, R15, 0x4, R4 ;  /* 0x000000040f047825 */ /* 0x008fca00078e0204 */
[----:B------:R-:W3:Y:S01]  /*0170*/  LDG.E.EL R8, desc[UR4][R4.64] ;  /* 0x0000000404087981 */ /* 0x000ee2000c2e1900 */
[----:B--2---:R-:W-:-:S04]  /*0180*/  IMAD.WIDE R16, R15, 0x4, R16 ;  /* 0x000000040f107825 */ /* 0x004fc800078e0210 */
[----:B----4-:R-:W-:Y:S01]  /*0190*/  IMAD.WIDE R18, R15, 0x4, R18 ;  /* 0x000000040f127825 */ /* 0x010fe200078e0212 */
[----:B------:R-:W2:Y:S04]  /*01a0*/  LDG.E.EL R9, desc[UR4][R16.64] ;  /* 0x0000000410097981 */ /* 0x000ea8000c2e1900 */
[----:B------:R-:W4:Y:S01]  /*01b0*/  LDG.E.EL R14, desc[UR4][R18.64] ;  /* 0x00000004120e7981 */ /* 0x000f22000c2e1900 */
[----:B01----:R-:W-:-:S05]  /*01c0*/  IMAD.WIDE R2, R0, 0x4, R2 ;  /* 0x0000000400027825 */ /* 0x003fca00078e0202 */
[----:B------:R-:W2:Y:S01]  /*01d0*/  LDG.E.64 R4, desc[UR4][R2.64] ;  /* 0x0000000402047981 */ /* 0x000ea2000c1e1b00 */
[----:B-----5:R-:W-:-:S04]  /*01e0*/  IMAD.WIDE R12, R15, 0x4, R12 ;  /* 0x000000040f0c7825 */ /* 0x020fc800078e020c */
[----:B------:R-:W-:Y:S02]  /*01f0*/  IMAD.WIDE R20, R15, 0x4, R10 ;  /* 0x000000040f147825 */ /* 0x000fe400078e020a */
[----:B------:R0:W5:Y:S04]  /*0200*/  LDG.E.EL R10, desc[UR4][R12.64] ;  /* 0x000000040c0a7981 */ /* 0x000168000c2e1900 */
[----:B------:R-:W5:Y:S01]  /*0210*/  LDG.E.EL R11, desc[UR4][R20.64] ;  /* 0x00000004140b7981 */ /* 0x000f62000c2e1900 */
[----:B------:R-:W-:-:S06]  /*0220*/  IMAD.WIDE R6, R0, 0x4, R6 ;  /* 0x0000000400067825 */ /* 0x000fcc00078e0206 */
[----:B------:R-:W2:Y:S01]  /*0230*/  LDG.E.64 R6, desc[UR4][R6.64] ;  /* 0x0000000406067981 */ /* 0x000ea2000c1e1b00 */
[----:B0-----:R-:W-:Y:S01]  /*0240*/  HFMA2.MMA R12, -RZ, RZ, 1.625, 0 ;  /* 0x3e800000ff0c7435 */ /* 0x001fe200000001ff */
[----:B---3--:R-:W-:-:S04]  /*0250*/  FADD R8, R8, 9.9999997473787516356e-06 ;  /* 0x3727c5ac08087421 */ /* 0x008fc80000000000 */
[----:B------:R-:W0:Y:S02]  /*0260*/  MUFU.SQRT R15, R8 ;  /* 0x00000008000f7308 */ /* 0x000e240000002000 */
[C---:B0-----:R-:W-:Y:S02]  /*0270*/  FSETP.GT.AND P0, PT, R15.reuse, 8.50705917302346158658e+37, PT ;  /* 0x7e8000000f00780b */ /* 0x041fe40003f04000 */
[----:B------:R-:W-:-:S11]  /*0280*/  FSETP.GEU.AND P1, PT, R15, 1.175494350822287508e-38, PT ;  /* 0x008000000f00780b */ /* 0x000fd60003f2e000 */
[----:B------:R-:W-:-:S04]  /*0290*/  @P0 FMUL R15, R15, 0.25 ;  /* 0x3e8000000f0f0820 */ /* 0x000fc80000400000 */
[----:B------:R-:W-:-:S06]  /*02a0*/  @!P1 FMUL R15, R15, 16777216 ;  /* 0x4b8000000f0f9820 */ /* 0x000fcc0000400000 */
[----:B------:R-:W0:Y:S01]  /*02b0*/  MUFU.RCP R15, R15 ;  /* 0x0000000f000f7308 */ /* 0x000e220000001000 */
[----:B------:R-:W-:Y:S01]  /*02c0*/  FSEL R12, R12, 1, P0 ;  /* 0x3f8000000c0c7808 */ /* 0x000fe20000000000 */
[--C-:B--2---:R-:W-:Y:S01]  /*02d0*/  FADD R4, R4, R9.reuse ;  /* 0x0000000904047221 */ /* 0x104fe20000000000 */
[----:B------:R-:W-:-:S03]  /*02e0*/  FADD R5, R5, R9 ;  /* 0x0000000905057221 */ /* 0x000fc60000000000 */
[----:B------:R-:W-:Y:S01]  /*02f0*/  @!P1 FMUL R12, R12, 16777216 ;  /* 0x4b8000000c0c9820 */ /* 0x000fe20000400000 */
[C---:B----4-:R-:W-:Y:S01]  /*0300*/  FADD R13, -R14.reuse, R4 ;  /* 0x000000040e0d7221 */ /* 0x050fe20000000100 */
[----:B------:R-:W-:Y:S02]  /*0310*/  FADD R9, -R14, R5 ;  /* 0x000000050e097221 */ /* 0x000fe40000000100 */
[----:B0-----:R-:W-:-:S04]  /*0320*/  FMUL R12, R15, R12 ;  /* 0x0000000c0f0c7220 */ /* 0x001fc80000400000 */
[C---:B------:R-:W-:Y:S01]  /*0330*/  FMUL R13, R12.reuse, R13 ;  /* 0x0000000d0c0d7220 */ /* 0x040fe20000400000 */
[----:B------:R-:W-:Y:S02]  /*0340*/  FMUL R12, R12, R9 ;  /* 0x000000090c0c7220 */ /* 0x000fe40000400000 */
[----:B------:R-:W0:Y:S01]  /*0350*/  LDC.64 R8, c[0x0][0x248] ;  /* 0x00009200ff087b82 */ /* 0x000e220000000a00 */
[C-C-:B-----5:R-:W-:Y:S01]  /*0360*/  FFMA R13, R10.reuse, R13, R11.reuse ;  /* 0x0000000d0a0d7223 */ /* 0x160fe2000000000b */
[----:B------:R-:W-:-:S04]  /*0370*/  FFMA R12, R10, R12, R11 ;  /* 0x0000000c0a0c7223 */ /* 0x000fc8000000000b */
[C---:B------:R-:W-:Y:S02]  /*0380*/  FSETP.GEU.AND P0, PT, R13.reuse, RZ, PT ;  /* 0x000000ff0d00720b */ /* 0x040fe40003f0e000 */
[C---:B------:R-:W-:Y:S02]  /*0390*/  FSETP.GEU.AND P1, PT, R12.reuse, RZ, PT ;  /* 0x000000ff0c00720b */ /* 0x040fe40003f2e000 */
[----:B------:R-:W-:Y:S02]  /*03a0*/  FSEL R13, R13, RZ, P0 ;  /* 0x000000ff0d0d7208 */ /* 0x000fe40000000000 */
[----:B------:R-:W-:Y:S02]  /*03b0*/  FSEL R12, R12, RZ, P1 ;  /* 0x000000ff0c0c7208 */ /* 0x000fe40000800000 */
[----:B------:R-:W-:Y:S02]  /*03c0*/  FSETP.GTU.AND P1, PT, R13, RZ, PT ;  /* 0x000000ff0d00720b */ /* 0x000fe40003f2c000 */
[----:B------:R-:W-:Y:S01]  /*03d0*/  FSETP.GTU.AND P0, PT, R12, RZ, PT ;  /* 0x000000ff0c00720b */ /* 0x000fe20003f0c000 */
[----:B------:R-:W-:Y:S01]  /*03e0*/  FADD R7, R7, R12 ;  /* 0x0000000c07077221 */ /* 0x000fe20000000000 */
[----:B------:R-:W-:-:S02]  /*03f0*/  IADD3 R10, P2, R0, UR6, RZ ;  /* 0x00000006000a7c10 */ /* 0x000fc4000ff5e0ff */
[----:B------:R-:W-:Y:S02]  /*0400*/  SEL R12, RZ, 0x1, P1 ;  /* 0x00000001ff0c7807 */ /* 0x000fe40000800000 */
[----:B------:R-:W-:Y:S01]  /*0410*/  SEL R15, RZ, 0x100, P0 ;  /* 0x00000100ff0f7807 */ /* 0x000fe20000000000 */
[----:B------:R-:W-:Y:S01]  /*0420*/  FADD R6, R6, R13 ;  /* 0x0000000d06067221 */ /* 0x000fe20000000000 */
[C---:B0-----:R-:W-:Y:S01]  /*0430*/  IMAD.WIDE R8, R0.reuse, 0x4, R8 ;  /* 0x0000000400087825 */ /* 0x041fe200078e0208 */
[----:B------:R-:W-:Y:S02]  /*0440*/  LEA.HI.X.SX32 R11, R0, UR7, 0x1, P2 ;  /* 0x00000007000b7c11 */ /* 0x000fe400090f0eff */
[----:B------:R-:W-:Y:S01]  /*0450*/  IADD3 R15, R12, R15, RZ ;  /* 0x0000000f0c0f7210 */ /* 0x000fe20007ffe0ff */
[----:B------:R-:W-:Y:S04]  /*0460*/  STG.E.64 desc[UR4][R2.64], R4 ;  /* 0x0000000402007986 */ /* 0x000fe8000c101b04 */
[----:B------:R-:W-:Y:S04]  /*0470*/  STG.E.64 desc[UR4][R8.64], R6 ;  /* 0x0000000608007986 */ /* 0x000fe8000c101b04 */
[----:B------:R-:W-:Y:S01]  /*0480*/  STG.E.U16 desc[UR4][R10.64], R15 ;  /* 0x0000000f0a007986 */ /* 0x000fe2000c101504 */
[----:B------:R-:W-:Y:S05]  /*0490*/  EXIT ;  /* 0x000000000000794d */ /* 0x000fea0003800000 */
.L_x_0:
[----:B------:R-:W-:-:S00]  /*04a0*/  BRA `(.L_x_0) ;  /* 0xfffffffc00fc7947 */ /* 0x000fc0000383ffff */
[----:B------:R-:W-:-:S00]  /*04b0*/  NOP ;  /* 0x0000000000007918 */ /* 0x000fc00000000000 */
        /* <DEDUP_REMOVED lines=12> */
.L_x_1:


//--------------------- .nv.global.init           --------------------------
	.section	.nv.global.init,"aw",@progbits
.nv.global.init:
	.type		_$_str,@object
	.size		_$_str,(_$_str_$_2 - _$_str)
_$_str:
        /*0000*/ 	.byte	0x5f, 0x5f, 0x43, 0x55, 0x44, 0x41, 0x5f, 0x46, 0x54, 0x5a, 0x00
	.type		_$_str_$_2,@object
	.size		_$_str_$_2,(.L_1 - _$_str_$_2)
_$_str_$_2:
        /*000b*/ 	.byte	0x5f, 0x5f, 0x43, 0x55, 0x44, 0x41, 0x5f, 0x50, 0x52, 0x45, 0x43, 0x5f, 0x53, 0x51, 0x52, 0x54
        /*001b*/ 	.byte	0x00
.L_1:


//--------------------- .nv.constant0.triton_poi_fused__native_batch_norm_legit_no_training_add_convolution_relu_threshold_backward_12 --------------------------
	.section	.nv.constant0.triton_poi_fused__native_batch_norm_legit_no_training_add_convolution_relu_threshold_backward_12,"a",@progbits
	.sectionflags	@""
	.align	4
.nv.constant0.triton_poi_fused__native_batch_norm_legit_no_training_add_convolution_relu_threshold_backward_12:
	.zero		604
